//
// Generated by NVIDIA NVVM Compiler
//
// Compiler Build ID: CL-36424714
// Cuda compilation tools, release 13.0, V13.0.88
// Based on NVVM 20.0.0
//

.version 9.0
.target sm_100
.address_size 64

	// .globl	_Z9my_kernelPdS_ii

.visible .entry _Z9my_kernelPdS_ii(
	.param .u64 .ptr .align 1 _Z9my_kernelPdS_ii_param_0,
	.param .u64 .ptr .align 1 _Z9my_kernelPdS_ii_param_1,
	.param .u32 _Z9my_kernelPdS_ii_param_2,
	.param .u32 _Z9my_kernelPdS_ii_param_3
)
{
	.local .align 16 .b8 	__local_depot0[8192];
	.reg .b64 	%SP;
	.reg .b64 	%SPL;
	.reg .pred 	%p<49>;
	.reg .b32 	%r<83>;
	.reg .b64 	%rd<75>;
	.reg .b64 	%fd<157>;

	mov.u64 	%SPL, __local_depot0;
	ld.param.u64 	%rd20, [_Z9my_kernelPdS_ii_param_0];
	ld.param.u64 	%rd19, [_Z9my_kernelPdS_ii_param_1];
	ld.param.u32 	%r39, [_Z9my_kernelPdS_ii_param_2];
	ld.param.u32 	%r40, [_Z9my_kernelPdS_ii_param_3];
	cvta.to.global.u64 	%rd1, %rd20;
	add.u64 	%rd2, %SPL, 0;
	mov.u32 	%r1, %tid.x;
	setp.lt.s32 	%p1, %r39, 1;
	@%p1 bra 	$L__BB0_13;
	and.b32  	%r2, %r39, 15;
	setp.lt.u32 	%p2, %r39, 16;
	mov.b32 	%r76, 0;
	@%p2 bra 	$L__BB0_4;
	and.b32  	%r76, %r39, 2147483632;
	neg.s32 	%r74, %r76;
	add.s64 	%rd72, %rd1, 64;
	add.s64 	%rd71, %rd2, 64;
$L__BB0_3:
	.pragma "nounroll";
	ld.global.f64 	%fd64, [%rd72+-64];
	ld.global.f64 	%fd65, [%rd72+-56];
	st.local.v2.f64 	[%rd71+-64], {%fd64, %fd65};
	ld.global.f64 	%fd66, [%rd72+-48];
	ld.global.f64 	%fd67, [%rd72+-40];
	st.local.v2.f64 	[%rd71+-48], {%fd66, %fd67};
	ld.global.f64 	%fd68, [%rd72+-32];
	ld.global.f64 	%fd69, [%rd72+-24];
	st.local.v2.f64 	[%rd71+-32], {%fd68, %fd69};
	ld.global.f64 	%fd70, [%rd72+-16];
	ld.global.f64 	%fd71, [%rd72+-8];
	st.local.v2.f64 	[%rd71+-16], {%fd70, %fd71};
	ld.global.f64 	%fd72, [%rd72];
	ld.global.f64 	%fd73, [%rd72+8];
	st.local.v2.f64 	[%rd71], {%fd72, %fd73};
	ld.global.f64 	%fd74, [%rd72+16];
	ld.global.f64 	%fd75, [%rd72+24];
	st.local.v2.f64 	[%rd71+16], {%fd74, %fd75};
	ld.global.f64 	%fd76, [%rd72+32];
	ld.global.f64 	%fd77, [%rd72+40];
	st.local.v2.f64 	[%rd71+32], {%fd76, %fd77};
	ld.global.f64 	%fd78, [%rd72+48];
	ld.global.f64 	%fd79, [%rd72+56];
	st.local.v2.f64 	[%rd71+48], {%fd78, %fd79};
	add.s32 	%r74, %r74, 16;
	add.s64 	%rd72, %rd72, 128;
	add.s64 	%rd71, %rd71, 128;
	setp.ne.s32 	%p3, %r74, 0;
	@%p3 bra 	$L__BB0_3;
$L__BB0_4:
	setp.eq.s32 	%p4, %r2, 0;
	@%p4 bra 	$L__BB0_13;
	and.b32  	%r8, %r39, 7;
	setp.lt.u32 	%p5, %r2, 8;
	@%p5 bra 	$L__BB0_7;
	mul.wide.u32 	%rd22, %r76, 8;
	add.s64 	%rd23, %rd1, %rd22;
	ld.global.f64 	%fd80, [%rd23];
	add.s64 	%rd24, %rd2, %rd22;
	st.local.f64 	[%rd24], %fd80;
	ld.global.f64 	%fd81, [%rd23+8];
	st.local.f64 	[%rd24+8], %fd81;
	ld.global.f64 	%fd82, [%rd23+16];
	st.local.f64 	[%rd24+16], %fd82;
	ld.global.f64 	%fd83, [%rd23+24];
	st.local.f64 	[%rd24+24], %fd83;
	ld.global.f64 	%fd84, [%rd23+32];
	st.local.f64 	[%rd24+32], %fd84;
	ld.global.f64 	%fd85, [%rd23+40];
	st.local.f64 	[%rd24+40], %fd85;
	ld.global.f64 	%fd86, [%rd23+48];
	st.local.f64 	[%rd24+48], %fd86;
	ld.global.f64 	%fd87, [%rd23+56];
	st.local.f64 	[%rd24+56], %fd87;
	add.s32 	%r76, %r76, 8;
$L__BB0_7:
	setp.eq.s32 	%p6, %r8, 0;
	@%p6 bra 	$L__BB0_13;
	and.b32  	%r11, %r39, 3;
	setp.lt.u32 	%p7, %r8, 4;
	@%p7 bra 	$L__BB0_10;
	mul.wide.u32 	%rd25, %r76, 8;
	add.s64 	%rd26, %rd1, %rd25;
	ld.global.f64 	%fd88, [%rd26];
	add.s64 	%rd27, %rd2, %rd25;
	st.local.f64 	[%rd27], %fd88;
	ld.global.f64 	%fd89, [%rd26+8];
	st.local.f64 	[%rd27+8], %fd89;
	ld.global.f64 	%fd90, [%rd26+16];
	st.local.f64 	[%rd27+16], %fd90;
	ld.global.f64 	%fd91, [%rd26+24];
	st.local.f64 	[%rd27+24], %fd91;
	add.s32 	%r76, %r76, 4;
$L__BB0_10:
	setp.eq.s32 	%p8, %r11, 0;
	@%p8 bra 	$L__BB0_13;
	mul.wide.u32 	%rd28, %r76, 8;
	add.s64 	%rd74, %rd2, %rd28;
	add.s64 	%rd73, %rd1, %rd28;
	neg.s32 	%r78, %r11;
$L__BB0_12:
	.pragma "nounroll";
	ld.global.f64 	%fd92, [%rd73];
	st.local.f64 	[%rd74], %fd92;
	add.s64 	%rd74, %rd74, 8;
	add.s64 	%rd73, %rd73, 8;
	add.s32 	%r78, %r78, 1;
	setp.ne.s32 	%p9, %r78, 0;
	@%p9 bra 	$L__BB0_12;
$L__BB0_13:
	mul.wide.u32 	%rd29, %r1, 8;
	add.s64 	%rd15, %rd2, %rd29;
	ld.local.f64 	%fd125, [%rd15];
	cvta.to.global.u64 	%rd30, %rd19;
	add.s64 	%rd16, %rd30, %rd29;
	st.global.f64 	[%rd16], %fd125;
	setp.lt.s32 	%p10, %r40, 1;
	@%p10 bra 	$L__BB0_84;
	and.b32  	%r17, %r40, 7;
	setp.lt.u32 	%p11, %r40, 8;
	mov.b32 	%r80, 1;
	@%p11 bra 	$L__BB0_49;
	and.b32  	%r18, %r40, 2147483640;
	mov.b32 	%r80, 1;
$L__BB0_16:
	.pragma "nounroll";
	add.s32 	%r20, %r80, %r1;
	setp.ge.s32 	%p12, %r20, %r39;
	mul.wide.u32 	%rd31, %r20, 8;
	add.s64 	%rd17, %rd2, %rd31;
	@%p12 bra 	$L__BB0_18;
	ld.local.f64 	%fd93, [%rd17];
	add.f64 	%fd125, %fd93, %fd125;
	st.global.f64 	[%rd16], %fd125;
$L__BB0_18:
	setp.lt.u32 	%p13, %r1, %r80;
	@%p13 bra 	$L__BB0_20;
	sub.s32 	%r44, %r1, %r80;
	mul.wide.u32 	%rd32, %r44, 8;
	add.s64 	%rd33, %rd2, %rd32;
	ld.local.f64 	%fd94, [%rd33];
	add.f64 	%fd125, %fd94, %fd125;
	st.global.f64 	[%rd16], %fd125;
$L__BB0_20:
	add.s32 	%r45, %r20, 1;
	setp.ge.s32 	%p14, %r45, %r39;
	@%p14 bra 	$L__BB0_22;
	ld.local.f64 	%fd95, [%rd17+8];
	add.f64 	%fd125, %fd95, %fd125;
	st.global.f64 	[%rd16], %fd125;
$L__BB0_22:
	setp.le.u32 	%p15, %r1, %r80;
	@%p15 bra 	$L__BB0_24;
	not.b32 	%r46, %r80;
	add.s32 	%r47, %r1, %r46;
	mul.wide.u32 	%rd34, %r47, 8;
	add.s64 	%rd35, %rd2, %rd34;
	ld.local.f64 	%fd96, [%rd35];
	add.f64 	%fd125, %fd96, %fd125;
	st.global.f64 	[%rd16], %fd125;
$L__BB0_24:
	add.s32 	%r21, %r80, 2;
	add.s32 	%r48, %r20, 2;
	setp.ge.s32 	%p16, %r48, %r39;
	@%p16 bra 	$L__BB0_26;
	ld.local.f64 	%fd97, [%rd17+16];
	add.f64 	%fd125, %fd97, %fd125;
	st.global.f64 	[%rd16], %fd125;
$L__BB0_26:
	setp.lt.u32 	%p17, %r1, %r21;
	@%p17 bra 	$L__BB0_28;
	sub.s32 	%r49, %r1, %r21;
	mul.wide.u32 	%rd36, %r49, 8;
	add.s64 	%rd37, %rd2, %rd36;
	ld.local.f64 	%fd98, [%rd37];
	add.f64 	%fd125, %fd98, %fd125;
	st.global.f64 	[%rd16], %fd125;
$L__BB0_28:
	add.s32 	%r22, %r80, 3;
	add.s32 	%r50, %r20, 3;
	setp.ge.s32 	%p18, %r50, %r39;
	@%p18 bra 	$L__BB0_30;
	ld.local.f64 	%fd99, [%rd17+24];
	add.f64 	%fd125, %fd99, %fd125;
	st.global.f64 	[%rd16], %fd125;
$L__BB0_30:
	setp.lt.u32 	%p19, %r1, %r22;
	@%p19 bra 	$L__BB0_32;
	sub.s32 	%r51, %r1, %r22;
	mul.wide.u32 	%rd38, %r51, 8;
	add.s64 	%rd39, %rd2, %rd38;
	ld.local.f64 	%fd100, [%rd39];
	add.f64 	%fd125, %fd100, %fd125;
	st.global.f64 	[%rd16], %fd125;
$L__BB0_32:
	add.s32 	%r23, %r80, 4;
	add.s32 	%r52, %r20, 4;
	setp.ge.s32 	%p20, %r52, %r39;
	@%p20 bra 	$L__BB0_34;
	ld.local.f64 	%fd101, [%rd17+32];
	add.f64 	%fd125, %fd101, %fd125;
	st.global.f64 	[%rd16], %fd125;
$L__BB0_34:
	setp.lt.u32 	%p21, %r1, %r23;
	@%p21 bra 	$L__BB0_36;
	sub.s32 	%r53, %r1, %r23;
	mul.wide.u32 	%rd40, %r53, 8;
	add.s64 	%rd41, %rd2, %rd40;
	ld.local.f64 	%fd102, [%rd41];
	add.f64 	%fd125, %fd102, %fd125;
	st.global.f64 	[%rd16], %fd125;
$L__BB0_36:
	add.s32 	%r24, %r80, 5;
	add.s32 	%r54, %r20, 5;
	setp.ge.s32 	%p22, %r54, %r39;
	@%p22 bra 	$L__BB0_38;
	ld.local.f64 	%fd103, [%rd17+40];
	add.f64 	%fd125, %fd103, %fd125;
	st.global.f64 	[%rd16], %fd125;
$L__BB0_38:
	setp.lt.u32 	%p23, %r1, %r24;
	@%p23 bra 	$L__BB0_40;
	sub.s32 	%r55, %r1, %r24;
	mul.wide.u32 	%rd42, %r55, 8;
	add.s64 	%rd43, %rd2, %rd42;
	ld.local.f64 	%fd104, [%rd43];
	add.f64 	%fd125, %fd104, %fd125;
	st.global.f64 	[%rd16], %fd125;
$L__BB0_40:
	add.s32 	%r25, %r80, 6;
	add.s32 	%r56, %r20, 6;
	setp.ge.s32 	%p24, %r56, %r39;
	@%p24 bra 	$L__BB0_42;
	ld.local.f64 	%fd105, [%rd17+48];
	add.f64 	%fd125, %fd105, %fd125;
	st.global.f64 	[%rd16], %fd125;
$L__BB0_42:
	setp.lt.u32 	%p25, %r1, %r25;
	@%p25 bra 	$L__BB0_44;
	sub.s32 	%r57, %r1, %r25;
	mul.wide.u32 	%rd44, %r57, 8;
	add.s64 	%rd45, %rd2, %rd44;
	ld.local.f64 	%fd106, [%rd45];
	add.f64 	%fd125, %fd106, %fd125;
	st.global.f64 	[%rd16], %fd125;
$L__BB0_44:
	add.s32 	%r26, %r80, 7;
	add.s32 	%r58, %r20, 7;
	setp.ge.s32 	%p26, %r58, %r39;
	@%p26 bra 	$L__BB0_46;
	ld.local.f64 	%fd107, [%rd17+56];
	add.f64 	%fd125, %fd107, %fd125;
	st.global.f64 	[%rd16], %fd125;
$L__BB0_46:
	setp.lt.u32 	%p27, %r1, %r26;
	@%p27 bra 	$L__BB0_48;
	sub.s32 	%r59, %r1, %r26;
	mul.wide.u32 	%rd46, %r59, 8;
	add.s64 	%rd47, %rd2, %rd46;
	ld.local.f64 	%fd108, [%rd47];
	add.f64 	%fd125, %fd108, %fd125;
	st.global.f64 	[%rd16], %fd125;
$L__BB0_48:
	add.s32 	%r80, %r80, 8;
	setp.ne.s32 	%p28, %r26, %r18;
	@%p28 bra 	$L__BB0_16;
$L__BB0_49:
	setp.eq.s32 	%p29, %r17, 0;
	@%p29 bra 	$L__BB0_84;
	and.b32  	%r29, %r40, 3;
	setp.lt.u32 	%p30, %r17, 4;
	@%p30 bra 	$L__BB0_68;
	add.s32 	%r30, %r80, %r1;
	setp.ge.s32 	%p31, %r30, %r39;
	@%p31 bra 	$L__BB0_53;
	mul.wide.u32 	%rd48, %r30, 8;
	add.s64 	%rd49, %rd2, %rd48;
	ld.local.f64 	%fd109, [%rd49];
	add.f64 	%fd125, %fd109, %fd125;
	st.global.f64 	[%rd16], %fd125;
$L__BB0_53:
	setp.lt.u32 	%p32, %r1, %r80;
	@%p32 bra 	$L__BB0_55;
	sub.s32 	%r60, %r1, %r80;
	mul.wide.u32 	%rd50, %r60, 8;
	add.s64 	%rd51, %rd2, %rd50;
	ld.local.f64 	%fd110, [%rd51];
	add.f64 	%fd125, %fd110, %fd125;
	st.global.f64 	[%rd16], %fd125;
$L__BB0_55:
	add.s32 	%r61, %r30, 1;
	setp.ge.s32 	%p33, %r61, %r39;
	mul.wide.u32 	%rd52, %r80, 8;
	add.s64 	%rd18, %rd15, %rd52;
	@%p33 bra 	$L__BB0_57;
	ld.local.f64 	%fd111, [%rd18+8];
	add.f64 	%fd125, %fd111, %fd125;
	st.global.f64 	[%rd16], %fd125;
$L__BB0_57:
	setp.le.u32 	%p34, %r1, %r80;
	@%p34 bra 	$L__BB0_59;
	not.b32 	%r62, %r80;
	add.s32 	%r63, %r1, %r62;
	mul.wide.u32 	%rd53, %r63, 8;
	add.s64 	%rd54, %rd2, %rd53;
	ld.local.f64 	%fd112, [%rd54];
	add.f64 	%fd125, %fd112, %fd125;
	st.global.f64 	[%rd16], %fd125;
$L__BB0_59:
	add.s32 	%r31, %r80, 2;
	add.s32 	%r64, %r30, 2;
	setp.ge.s32 	%p35, %r64, %r39;
	@%p35 bra 	$L__BB0_61;
	ld.local.f64 	%fd113, [%rd18+16];
	add.f64 	%fd125, %fd113, %fd125;
	st.global.f64 	[%rd16], %fd125;
$L__BB0_61:
	setp.lt.u32 	%p36, %r1, %r31;
	@%p36 bra 	$L__BB0_63;
	sub.s32 	%r65, %r1, %r31;
	mul.wide.u32 	%rd55, %r65, 8;
	add.s64 	%rd56, %rd2, %rd55;
	ld.local.f64 	%fd114, [%rd56];
	add.f64 	%fd125, %fd114, %fd125;
	st.global.f64 	[%rd16], %fd125;
$L__BB0_63:
	add.s32 	%r32, %r80, 3;
	add.s32 	%r66, %r30, 3;
	setp.ge.s32 	%p37, %r66, %r39;
	@%p37 bra 	$L__BB0_65;
	ld.local.f64 	%fd115, [%rd18+24];
	add.f64 	%fd125, %fd115, %fd125;
	st.global.f64 	[%rd16], %fd125;
$L__BB0_65:
	setp.lt.u32 	%p38, %r1, %r32;
	@%p38 bra 	$L__BB0_67;
	sub.s32 	%r67, %r1, %r32;
	mul.wide.u32 	%rd57, %r67, 8;
	add.s64 	%rd58, %rd2, %rd57;
	ld.local.f64 	%fd116, [%rd58];
	add.f64 	%fd125, %fd116, %fd125;
	st.global.f64 	[%rd16], %fd125;
$L__BB0_67:
	add.s32 	%r80, %r80, 4;
$L__BB0_68:
	setp.eq.s32 	%p39, %r29, 0;
	@%p39 bra 	$L__BB0_84;
	setp.eq.s32 	%p40, %r29, 1;
	@%p40 bra 	$L__BB0_79;
	add.s32 	%r35, %r80, %r1;
	setp.ge.s32 	%p41, %r35, %r39;
	@%p41 bra 	$L__BB0_72;
	mul.wide.u32 	%rd59, %r35, 8;
	add.s64 	%rd60, %rd2, %rd59;
	ld.local.f64 	%fd117, [%rd60];
	add.f64 	%fd125, %fd117, %fd125;
	st.global.f64 	[%rd16], %fd125;
$L__BB0_72:
	setp.lt.u32 	%p42, %r1, %r80;
	@%p42 bra 	$L__BB0_74;
	sub.s32 	%r68, %r1, %r80;
	mul.wide.u32 	%rd61, %r68, 8;
	add.s64 	%rd62, %rd2, %rd61;
	ld.local.f64 	%fd118, [%rd62];
	add.f64 	%fd125, %fd118, %fd125;
	st.global.f64 	[%rd16], %fd125;
$L__BB0_74:
	add.s32 	%r69, %r35, 1;
	setp.ge.s32 	%p43, %r69, %r39;
	@%p43 bra 	$L__BB0_76;
	mul.wide.u32 	%rd63, %r80, 8;
	add.s64 	%rd64, %rd15, %rd63;
	ld.local.f64 	%fd119, [%rd64+8];
	add.f64 	%fd125, %fd119, %fd125;
	st.global.f64 	[%rd16], %fd125;
$L__BB0_76:
	setp.le.u32 	%p44, %r1, %r80;
	@%p44 bra 	$L__BB0_78;
	not.b32 	%r70, %r80;
	add.s32 	%r71, %r1, %r70;
	mul.wide.u32 	%rd65, %r71, 8;
	add.s64 	%rd66, %rd2, %rd65;
	ld.local.f64 	%fd120, [%rd66];
	add.f64 	%fd125, %fd120, %fd125;
	st.global.f64 	[%rd16], %fd125;
$L__BB0_78:
	add.s32 	%r80, %r80, 2;
$L__BB0_79:
	and.b32  	%r72, %r40, 1;
	setp.eq.b32 	%p45, %r72, 1;
	not.pred 	%p46, %p45;
	@%p46 bra 	$L__BB0_84;
	add.s32 	%r38, %r80, %r1;
	setp.ge.s32 	%p47, %r38, %r39;
	@%p47 bra 	$L__BB0_82;
	mul.wide.u32 	%rd67, %r38, 8;
	add.s64 	%rd68, %rd2, %rd67;
	ld.local.f64 	%fd121, [%rd68];
	add.f64 	%fd125, %fd121, %fd125;
	st.global.f64 	[%rd16], %fd125;
$L__BB0_82:
	setp.lt.u32 	%p48, %r1, %r80;
	@%p48 bra 	$L__BB0_84;
	sub.s32 	%r73, %r1, %r80;
	mul.wide.u32 	%rd69, %r73, 8;
	add.s64 	%rd70, %rd2, %rd69;
	ld.local.f64 	%fd122, [%rd70];
	add.f64 	%fd123, %fd122, %fd125;
	st.global.f64 	[%rd16], %fd123;
$L__BB0_84:
	ret;

}


// ===== COMPILED SASS (sm_100) =====

	.target	sm_100

	.elftype	@"ET_EXEC"


//--------------------- .note.nv.tkinfo           --------------------------
	.section	.note.nv.tkinfo,"",@"SHT_NOTE"
	.sectionflags	@"SHF_NOTE_NV_TKINFO"
	.tkinfo
        /*0018*/ 	.word	0x00000002
        /*0030*/ 	.string	""
        /*0030*/ 	.string	"ptxas"
        /*0030*/ 	.string	"Cuda compilation tools, release 13.0, V13.0.88"
        /*0030*/ 	.string	"Build cuda_13.0.r13.0/compiler.36424714_0"
        /*0030*/ 	.string	"-arch sm_100 -m 64 "



//--------------------- .note.nv.cuinfo           --------------------------
	.section	.note.nv.cuinfo,"",@"SHT_NOTE"
	.sectionflags	@"SHF_NOTE_NV_CUINFO"
        /*0018*/ 	.short	0x0002
        /*001a*/ 	.short	0x0064
        /*001c*/ 	.short	0x0082
	.zero		2


//--------------------- .nv.info                  --------------------------
	.section	.nv.info,"",@"SHT_CUDA_INFO"
	.align	4


	//----- nvinfo : EIATTR_REGCOUNT
	.align		4
        /*0000*/ 	.byte	0x04, 0x2f
        /*0002*/ 	.short	(.L_1 - .L_0)
	.align		4
.L_0:
        /*0004*/ 	.word	index@(_Z9my_kernelPdS_ii)
        /*0008*/ 	.word	0x0000001d


	//----- nvinfo : EIATTR_FRAME_SIZE
	.align		4
.L_1:
        /*000c*/ 	.byte	0x04, 0x11
        /*000e*/ 	.short	(.L_3 - .L_2)
	.align		4
.L_2:
        /*0010*/ 	.word	index@(_Z9my_kernelPdS_ii)
        /*0014*/ 	.word	0x00002000


	//----- nvinfo : EIATTR_MIN_STACK_SIZE
	.align		4
.L_3:
        /*0018*/ 	.byte	0x04, 0x12
        /*001a*/ 	.short	(.L_5 - .L_4)
	.align		4
.L_4:
        /*001c*/ 	.word	index@(_Z9my_kernelPdS_ii)
        /*0020*/ 	.word	0x00002000
.L_5:


//--------------------- .nv.compat                --------------------------
	.section	.nv.compat,"",@"SHT_CUDA_COMPAT_INFO"
	.align	4
        /*0000*/ 	.byte	0x02, 0x09, 0x00, 0x00, 0x02, 0x02, 0x01, 0x00, 0x02, 0x05, 0x05, 0x00, 0x03, 0x07, 0x01, 0x01
        /*0010*/ 	.byte	0x02, 0x03, 0x00, 0x00, 0x02, 0x06, 0x01, 0x00, 0x04, 0x0b, 0x08, 0x00, 0x01, 0x00, 0x00, 0x00
        /*0020*/ 	.byte	0x00, 0x00, 0x00, 0x00


//--------------------- .nv.info._Z9my_kernelPdS_ii --------------------------
	.section	.nv.info._Z9my_kernelPdS_ii,"",@"SHT_CUDA_INFO"
	.sectionflags	@""
	.align	4


	//----- nvinfo : EIATTR_CUDA_API_VERSION
	.align		4
        /*0000*/ 	.byte	0x04, 0x37
        /*0002*/ 	.short	(.L_7 - .L_6)
.L_6:
        /*0004*/ 	.word	0x00000082


	//----- nvinfo : EIATTR_KPARAM_INFO
	.align		4
.L_7:
        /*0008*/ 	.byte	0x04, 0x17
        /*000a*/ 	.short	(.L_9 - .L_8)
.L_8:
        /*000c*/ 	.word	0x00000000
        /*0010*/ 	.short	0x0003
        /*0012*/ 	.short	0x0014
        /*0014*/ 	.byte	0x00, 0xf0, 0x11, 0x00


	//----- nvinfo : EIATTR_KPARAM_INFO
	.align		4
.L_9:
        /*0018*/ 	.byte	0x04, 0x17
        /*001a*/ 	.short	(.L_11 - .L_10)
.L_10:
        /*001c*/ 	.word	0x00000000
        /*0020*/ 	.short	0x0002
        /*0022*/ 	.short	0x0010
        /*0024*/ 	.byte	0x00, 0xf0, 0x11, 0x00


	//----- nvinfo : EIATTR_KPARAM_INFO
	.align		4
.L_11:
        /*0028*/ 	.byte	0x04, 0x17
        /*002a*/ 	.short	(.L_13 - .L_12)
.L_12:
        /*002c*/ 	.word	0x00000000
        /*0030*/ 	.short	0x0001
        /*0032*/ 	.short	0x0008
        /*0034*/ 	.byte	0x00, 0xf5, 0x21, 0x00


	//----- nvinfo : EIATTR_KPARAM_INFO
	.align		4
.L_13:
        /*0038*/ 	.byte	0x04, 0x17
        /*003a*/ 	.short	(.L_15 - .L_14)
.L_14:
        /*003c*/ 	.word	0x00000000
        /*0040*/ 	.short	0x0000
        /*0042*/ 	.short	0x0000
        /*0044*/ 	.byte	0x00, 0xf5, 0x21, 0x00


	//----- nvinfo : EIATTR_SPARSE_MMA_MASK
	.align		4
.L_15:
        /*0048*/ 	.byte	0x03, 0x50
        /*004a*/ 	.short	0x0000


	//----- nvinfo : EIATTR_MAXREG_COUNT
	.align		4
        /*004c*/ 	.byte	0x03, 0x1b
        /*004e*/ 	.short	0x00ff


	//----- nvinfo : EIATTR_MERCURY_ISA_VERSION
	.align		4
        /*0050*/ 	.byte	0x03, 0x5f
        /*0052*/ 	.short	0x0101


	//----- nvinfo : EIATTR_VRC_CTA_INIT_COUNT
	.align		4
        /*0054*/ 	.byte	0x02, 0x4a
	.zero		1
	.zero		1


	//----- nvinfo : EIATTR_EXIT_INSTR_OFFSETS
	.align		4
        /*0058*/ 	.byte	0x04, 0x1c
        /*005a*/ 	.short	(.L_17 - .L_16)


	//   ....[0]....
.L_16:
        /*005c*/ 	.word	0x00000700


	//   ....[1]....
        /*0060*/ 	.word	0x00000dc0


	//   ....[2]....
        /*0064*/ 	.word	0x00001140


	//   ....[3]....
        /*0068*/ 	.word	0x00001330


	//   ....[4]....
        /*006c*/ 	.word	0x000013e0


	//   ....[5]....
        /*0070*/ 	.word	0x00001440


	//----- nvinfo : EIATTR_CRS_STACK_SIZE
	.align		4
.L_17:
        /*0074*/ 	.byte	0x04, 0x1e
        /*0076*/ 	.short	(.L_19 - .L_18)
.L_18:
        /*0078*/ 	.word	0x00000000


	//----- nvinfo : EIATTR_CBANK_PARAM_SIZE
	.align		4
.L_19:
        /*007c*/ 	.byte	0x03, 0x19
        /*007e*/ 	.short	0x0018


	//----- nvinfo : EIATTR_PARAM_CBANK
	.align		4
        /*0080*/ 	.byte	0x04, 0x0a
        /*0082*/ 	.short	(.L_21 - .L_20)
	.align		4
.L_20:
        /*0084*/ 	.word	index@(.nv.constant0._Z9my_kernelPdS_ii)
        /*0088*/ 	.short	0x0380
        /*008a*/ 	.short	0x0018


	//----- nvinfo : EIATTR_SW_WAR
	.align		4
.L_21:
        /*008c*/ 	.byte	0x04, 0x36
        /*008e*/ 	.short	(.L_23 - .L_22)
.L_22:
        /*0090*/ 	.word	0x00000008
.L_23:


//--------------------- .nv.callgraph             --------------------------
	.section	.nv.callgraph,"",@"SHT_CUDA_CALLGRAPH"
	.align	4
	.sectionentsize	8
	.align		4
        /*0000*/ 	.word	0x00000000
	.align		4
        /*0004*/ 	.word	0xffffffff
	.align		4
        /*0008*/ 	.word	0x00000000
	.align		4
        /*000c*/ 	.word	0xfffffffe
	.align		4
        /*0010*/ 	.word	0x00000000
	.align		4
        /*0014*/ 	.word	0xfffffffd
	.align		4
        /*0018*/ 	.word	0x00000000
	.align		4
        /*001c*/ 	.word	0xfffffffc


//--------------------- .text._Z9my_kernelPdS_ii  --------------------------
	.section	.text._Z9my_kernelPdS_ii,"ax",@progbits
	.align	128
        .global         _Z9my_kernelPdS_ii
        .type           _Z9my_kernelPdS_ii,@function
        .size           _Z9my_kernelPdS_ii,(.L_x_13 - _Z9my_kernelPdS_ii)
        .other          _Z9my_kernelPdS_ii,@"STO_CUDA_ENTRY STV_DEFAULT"
_Z9my_kernelPdS_ii:
.text._Z9my_kernelPdS_ii:
[----:B------:R-:W0:Y:S08]  /*0000*/  LDC R1, c[0x0][0x37c] ;  /* 0x0000df00ff017b82 */ /* 0x000e300000000800 */
[----:B------:R-:W1:Y:S01]  /*0010*/  LDC R0, c[0x0][0x390] ;  /* 0x0000e400ff007b82 */ /* 0x000e620000000800 */
[----:B------:R-:W2:Y:S01]  /*0020*/  S2R R2, SR_TID.X ;  /* 0x0000000000027919 */ /* 0x000ea20000002100 */
[----:B------:R-:W3:Y:S01]  /*0030*/  LDCU.64 UR6, c[0x0][0x358] ;  /* 0x00006b00ff0677ac */ /* 0x000ee20008000a00 */
[----:B0-----:R-:W-:Y:S01]  /*0040*/  VIADD R1, R1, 0xffffe000 ;  /* 0xffffe00001017836 */ /* 0x001fe20000000000 */
[----:B-1----:R-:W-:-:S13]  /*0050*/  ISETP.GE.AND P0, PT, R0, 0x1, PT ;  /* 0x000000010000780c */ /* 0x002fda0003f06270 */
[----:B--23--:R-:W-:Y:S05]  /*0060*/  @!P0 BRA `(.L_x_0) ;  /* 0x0000000400888947 */ /* 0x00cfea0003800000 */
[C---:B------:R-:W-:Y:S01]  /*0070*/  ISETP.GE.U32.AND P0, PT, R0.reuse, 0x10, PT ;  /* 0x000000100000780c */ /* 0x040fe20003f06070 */
[----:B------:R-:W-:Y:S01]  /*0080*/  IMAD.MOV.U32 R3, RZ, RZ, RZ ;  /* 0x000000ffff037224 */ /* 0x000fe200078e00ff */
[----:B------:R-:W-:-:S04]  /*0090*/  LOP3.LUT R22, R0, 0xf, RZ, 0xc0, !PT ;  /* 0x0000000f00167812 */ /* 0x000fc800078ec0ff */
[----:B------:R-:W-:-:S07]  /*00a0*/  ISETP.NE.AND P1, PT, R22, RZ, PT ;  /* 0x000000ff1600720c */ /* 0x000fce0003f25270 */
[----:B------:R-:W-:Y:S06]  /*00b0*/  @!P0 BRA `(.L_x_1) ;  /* 0x0000000000a08947 */ /* 0x000fec0003800000 */
[----:B------:R-:W0:Y:S01]  /*00c0*/  LDCU.64 UR4, c[0x0][0x380] ;  /* 0x00007000ff0477ac */ /* 0x000e220008000a00 */
[----:B------:R-:W-:Y:S01]  /*00d0*/  LOP3.LUT R3, R0, 0x7ffffff0, RZ, 0xc0, !PT ;  /* 0x7ffffff000037812 */ /* 0x000fe200078ec0ff */
[----:B------:R-:W-:-:S04]  /*00e0*/  VIADD R20, R1, 0x40 ;  /* 0x0000004001147836 */ /* 0x000fc80000000000 */
[----:B------:R-:W-:Y:S01]  /*00f0*/  IMAD.MOV R21, RZ, RZ, -R3 ;  /* 0x000000ffff157224 */ /* 0x000fe200078e0a03 */
[----:B0-----:R-:W-:-:S04]  /*0100*/  UIADD3 UR4, UP0, UPT, UR4, 0x40, URZ ;  /* 0x0000004004047890 */ /* 0x001fc8000ff1e0ff */
[----:B------:R-:W-:Y:S02]  /*0110*/  UIADD3.X UR5, UPT, UPT, URZ, UR5, URZ, UP0, !UPT ;  /* 0x00000005ff057290 */ /* 0x000fe400087fe4ff */
[----:B------:R-:W-:-:S04]  /*0120*/  MOV R23, UR4 ;  /* 0x0000000400177c02 */ /* 0x000fc80008000f00 */
[----:B------:R-:W-:-:S07]  /*0130*/  IMAD.U32 R26, RZ, RZ, UR5 ;  /* 0x00000005ff1a7e24 */ /* 0x000fce000f8e00ff */
.L_x_2:
[----:B------:R-:W-:Y:S02]  /*0140*/  IMAD.MOV.U32 R24, RZ, RZ, R23 ;  /* 0x000000ffff187224 */ /* 0x000fe400078e0017 */
[----:B------:R-:W-:-:S05]  /*0150*/  IMAD.MOV.U32 R25, RZ, RZ, R26 ;  /* 0x000000ffff197224 */ /* 0x000fca00078e001a */
[----:B------:R-:W2:Y:S04]  /*0160*/  LDG.E.64 R4, desc[UR6][R24.64+-0x40] ;  /* 0xffffc00618047981 */ /* 0x000ea8000c1e1b00 */
[----:B------:R-:W2:Y:S04]  /*0170*/  LDG.E.64 R6, desc[UR6][R24.64+-0x38] ;  /* 0xffffc80618067981 */ /* 0x000ea8000c1e1b00 */
[----:B------:R-:W3:Y:S04]  /*0180*/  LDG.E.64 R8, desc[UR6][R24.64+-0x30] ;  /* 0xffffd00618087981 */ /* 0x000ee8000c1e1b00 */
[----:B------:R-:W3:Y:S04]  /*0190*/  LDG.E.64 R10, desc[UR6][R24.64+-0x28] ;  /* 0xffffd806180a7981 */ /* 0x000ee8000c1e1b00 */
[----:B------:R-:W4:Y:S04]  /*01a0*/  LDG.E.64 R12, desc[UR6][R24.64+-0x20] ;  /* 0xffffe006180c7981 */ /* 0x000f28000c1e1b00 */
[----:B------:R-:W4:Y:S04]  /*01b0*/  LDG.E.64 R14, desc[UR6][R24.64+-0x18] ;  /* 0xffffe806180e7981 */ /* 0x000f28000c1e1b00 */
[----:B------:R-:W5:Y:S04]  /*01c0*/  LDG.E.64 R16, desc[UR6][R24.64+-0x10] ;  /* 0xfffff00618107981 */ /* 0x000f68000c1e1b00 */
[----:B------:R-:W5:Y:S04]  /*01d0*/  LDG.E.64 R18, desc[UR6][R24.64+-0x8] ;  /* 0xfffff80618127981 */ /* 0x000f68000c1e1b00 */
[----:B--2---:R0:W-:Y:S04]  /*01e0*/  STL.128 [R20+-0x40], R4 ;  /* 0xffffc00414007387 */ /* 0x0041e80000100c00 */
[----:B---3--:R1:W-:Y:S04]  /*01f0*/  STL.128 [R20+-0x30], R8 ;  /* 0xffffd00814007387 */ /* 0x0083e80000100c00 */
[----:B----4-:R2:W-:Y:S04]  /*0200*/  STL.128 [R20+-0x20], R12 ;  /* 0xffffe00c14007387 */ /* 0x0105e80000100c00 */
[----:B0-----:R-:W3:Y:S04]  /*0210*/  LDG.E.64 R4, desc[UR6][R24.64] ;  /* 0x0000000618047981 */ /* 0x001ee8000c1e1b00 */
[----:B-----5:R0:W-:Y:S04]  /*0220*/  STL.128 [R20+-0x10], R16 ;  /* 0xfffff01014007387 */ /* 0x0201e80000100c00 */
[----:B------:R-:W3:Y:S04]  /*0230*/  LDG.E.64 R6, desc[UR6][R24.64+0x8] ;  /* 0x0000080618067981 */ /* 0x000ee8000c1e1b00 */
[----:B-1----:R-:W4:Y:S04]  /*0240*/  LDG.E.64 R8, desc[UR6][R24.64+0x10] ;  /* 0x0000100618087981 */ /* 0x002f28000c1e1b00 */
[----:B------:R-:W4:Y:S04]  /*0250*/  LDG.E.64 R10, desc[UR6][R24.64+0x18] ;  /* 0x00001806180a7981 */ /* 0x000f28000c1e1b00 */
[----:B--2---:R-:W2:Y:S04]  /*0260*/  LDG.E.64 R12, desc[UR6][R24.64+0x20] ;  /* 0x00002006180c7981 */ /* 0x004ea8000c1e1b00 */
[----:B------:R-:W2:Y:S04]  /*0270*/  LDG.E.64 R14, desc[UR6][R24.64+0x28] ;  /* 0x00002806180e7981 */ /* 0x000ea8000c1e1b00 */
[----:B0-----:R-:W5:Y:S04]  /*0280*/  LDG.E.64 R16, desc[UR6][R24.64+0x30] ;  /* 0x0000300618107981 */ /* 0x001f68000c1e1b00 */
[----:B------:R-:W5:Y:S01]  /*0290*/  LDG.E.64 R18, desc[UR6][R24.64+0x38] ;  /* 0x0000380618127981 */ /* 0x000f62000c1e1b00 */
[----:B------:R-:W-:-:S05]  /*02a0*/  VIADD R21, R21, 0x10 ;  /* 0x0000001015157836 */ /* 0x000fca0000000000 */
[----:B------:R-:W-:Y:S02]  /*02b0*/  ISETP.NE.AND P0, PT, R21, RZ, PT ;  /* 0x000000ff1500720c */ /* 0x000fe40003f05270 */
[----:B------:R-:W-:-:S04]  /*02c0*/  IADD3 R23, P2, PT, R24, 0x80, RZ ;  /* 0x0000008018177810 */ /* 0x000fc80007f5e0ff */
[----:B------:R-:W-:Y:S01]  /*02d0*/  IADD3.X R26, PT, PT, RZ, R25, RZ, P2, !PT ;  /* 0x00000019ff1a7210 */ /* 0x000fe200017fe4ff */
[----:B---3--:R-:W-:Y:S04]  /*02e0*/  STL.128 [R20], R4 ;  /* 0x0000000414007387 */ /* 0x008fe80000100c00 */
[----:B----4-:R-:W-:Y:S04]  /*02f0*/  STL.128 [R20+0x10], R8 ;  /* 0x0000100814007387 */ /* 0x010fe80000100c00 */
[----:B--2---:R-:W-:Y:S04]  /*0300*/  STL.128 [R20+0x20], R12 ;  /* 0x0000200c14007387 */ /* 0x004fe80000100c00 */
[----:B-----5:R0:W-:Y:S02]  /*0310*/  STL.128 [R20+0x30], R16 ;  /* 0x0000301014007387 */ /* 0x0201e40000100c00 */
[----:B0-----:R-:W-:Y:S01]  /*0320*/  VIADD R20, R20, 0x80 ;  /* 0x0000008014147836 */ /* 0x001fe20000000000 */
[----:B------:R-:W-:Y:S06]  /*0330*/  @P0 BRA `(.L_x_2) ;  /* 0xfffffffc00800947 */ /* 0x000fec000383ffff */
.L_x_1:
[----:B------:R-:W-:Y:S05]  /*0340*/  @!P1 BRA `(.L_x_0) ;  /* 0x0000000000d09947 */ /* 0x000fea0003800000 */
[----:B------:R-:W-:Y:S02]  /*0350*/  ISETP.GE.U32.AND P0, PT, R22, 0x8, PT ;  /* 0x000000081600780c */ /* 0x000fe40003f06070 */
[----:B------:R-:W-:-:S04]  /*0360*/  LOP3.LUT R24, R0, 0x7, RZ, 0xc0, !PT ;  /* 0x0000000700187812 */ /* 0x000fc800078ec0ff */
[----:B------:R-:W-:-:S07]  /*0370*/  ISETP.NE.AND P1, PT, R24, RZ, PT ;  /* 0x000000ff1800720c */ /* 0x000fce0003f25270 */
[----:B------:R-:W-:Y:S06]  /*0380*/  @!P0 BRA `(.L_x_3) ;  /* 0x0000000000408947 */ /* 0x000fec0003800000 */
[----:B------:R-:W0:Y:S02]  /*0390*/  LDC.64 R20, c[0x0][0x380] ;  /* 0x0000e000ff147b82 */ /* 0x000e240000000a00 */
[----:B0-----:R-:W-:-:S05]  /*03a0*/  IMAD.WIDE.U32 R20, R3, 0x8, R20 ;  /* 0x0000000803147825 */ /* 0x001fca00078e0014 */
[----:B------:R-:W2:Y:S04]  /*03b0*/  LDG.E.64 R4, desc[UR6][R20.64] ;  /* 0x0000000614047981 */ /* 0x000ea8000c1e1b00 */
[----:B------:R-:W2:Y:S04]  /*03c0*/  LDG.E.64 R6, desc[UR6][R20.64+0x8] ;  /* 0x0000080614067981 */ /* 0x000ea8000c1e1b00 */
[----:B------:R-:W3:Y:S04]  /*03d0*/  LDG.E.64 R8, desc[UR6][R20.64+0x10] ;  /* 0x0000100614087981 */ /* 0x000ee8000c1e1b00 */
[----:B------:R-:W3:Y:S04]  /*03e0*/  LDG.E.64 R10, desc[UR6][R20.64+0x18] ;  /* 0x00001806140a7981 */ /* 0x000ee8000c1e1b00 */
[----:B------:R-:W4:Y:S04]  /*03f0*/  LDG.E.64 R12, desc[UR6][R20.64+0x20] ;  /* 0x00002006140c7981 */ /* 0x000f28000c1e1b00 */
[----:B------:R-:W4:Y:S04]  /*0400*/  LDG.E.64 R14, desc[UR6][R20.64+0x28] ;  /* 0x00002806140e7981 */ /* 0x000f28000c1e1b00 */
[----:B------:R-:W5:Y:S04]  /*0410*/  LDG.E.64 R16, desc[UR6][R20.64+0x30] ;  /* 0x0000300614107981 */ /* 0x000f68000c1e1b00 */
[----:B------:R-:W5:Y:S01]  /*0420*/  LDG.E.64 R18, desc[UR6][R20.64+0x38] ;  /* 0x0000380614127981 */ /* 0x000f62000c1e1b00 */
[----:B------:R-:W-:-:S02]  /*0430*/  IMAD R23, R3, 0x8, R1 ;  /* 0x0000000803177824 */ /* 0x000fc400078e0201 */
[----:B------:R-:W-:-:S03]  /*0440*/  VIADD R3, R3, 0x8 ;  /* 0x0000000803037836 */ /* 0x000fc60000000000 */
[----:B--2---:R0:W-:Y:S04]  /*0450*/  STL.128 [R23], R4 ;  /* 0x0000000417007387 */ /* 0x0041e80000100c00 */
[----:B---3--:R0:W-:Y:S04]  /*0460*/  STL.128 [R23+0x10], R8 ;  /* 0x0000100817007387 */ /* 0x0081e80000100c00 */
[----:B----4-:R0:W-:Y:S04]  /*0470*/  STL.128 [R23+0x20], R12 ;  /* 0x0000200c17007387 */ /* 0x0101e80000100c00 */
[----:B-----5:R0:W-:Y:S02]  /*0480*/  STL.128 [R23+0x30], R16 ;  /* 0x0000301017007387 */ /* 0x0201e40000100c00 */
.L_x_3:
[----:B------:R-:W-:Y:S05]  /*0490*/  @!P1 BRA `(.L_x_0) ;  /* 0x00000000007c9947 */ /* 0x000fea0003800000 */
[----:B------:R-:W-:Y:S02]  /*04a0*/  ISETP.GE.U32.AND P0, PT, R24, 0x4, PT ;  /* 0x000000041800780c */ /* 0x000fe40003f06070 */
[----:B0-----:R-:W-:-:S04]  /*04b0*/  LOP3.LUT R14, R0, 0x3, RZ, 0xc0, !PT ;  /* 0x00000003000e7812 */ /* 0x001fc800078ec0ff */
[----:B------:R-:W-:-:S07]  /*04c0*/  ISETP.NE.AND P1, PT, R14, RZ, PT ;  /* 0x000000ff0e00720c */ /* 0x000fce0003f25270 */
[----:B------:R-:W-:Y:S06]  /*04d0*/  @!P0 BRA `(.L_x_4) ;  /* 0x0000000000288947 */ /* 0x000fec0003800000 */
[----:B------:R-:W0:Y:S02]  /*04e0*/  LDC.64 R4, c[0x0][0x380] ;  /* 0x0000e000ff047b82 */ /* 0x000e240000000a00 */
[----:B0-----:R-:W-:-:S05]  /*04f0*/  IMAD.WIDE.U32 R12, R3, 0x8, R4 ;  /* 0x00000008030c7825 */ /* 0x001fca00078e0004 */
[----:B------:R-:W2:Y:S04]  /*0500*/  LDG.E.64 R4, desc[UR6][R12.64] ;  /* 0x000000060c047981 */ /* 0x000ea8000c1e1b00 */
[----:B------:R-:W2:Y:S04]  /*0510*/  LDG.E.64 R6, desc[UR6][R12.64+0x8] ;  /* 0x000008060c067981 */ /* 0x000ea8000c1e1b00 */
[----:B------:R-:W3:Y:S04]  /*0520*/  LDG.E.64 R8, desc[UR6][R12.64+0x10] ;  /* 0x000010060c087981 */ /* 0x000ee8000c1e1b00 */
[----:B------:R-:W3:Y:S01]  /*0530*/  LDG.E.64 R10, desc[UR6][R12.64+0x18] ;  /* 0x000018060c0a7981 */ /* 0x000ee2000c1e1b00 */
[C---:B------:R-:W-:Y:S01]  /*0540*/  IMAD R15, R3.reuse, 0x8, R1 ;  /* 0x00000008030f7824 */ /* 0x040fe200078e0201 */
[----:B------:R-:W-:-:S04]  /*0550*/  IADD3 R3, PT, PT, R3, 0x4, RZ ;  /* 0x0000000403037810 */ /* 0x000fc80007ffe0ff */
[----:B--2---:R0:W-:Y:S04]  /*0560*/  STL.128 [R15], R4 ;  /* 0x000000040f007387 */ /* 0x0041e80000100c00 */
[----:B---3--:R0:W-:Y:S02]  /*0570*/  STL.128 [R15+0x10], R8 ;  /* 0x000010080f007387 */ /* 0x0081e40000100c00 */
.L_x_4:
[----:B------:R-:W-:Y:S05]  /*0580*/  @!P1 BRA `(.L_x_0) ;  /* 0x0000000000409947 */ /* 0x000fea0003800000 */
[----:B0-----:R-:W0:Y:S01]  /*0590*/  LDC.64 R4, c[0x0][0x380] ;  /* 0x0000e000ff047b82 */ /* 0x001e220000000a00 */
[----:B------:R-:W-:Y:S02]  /*05a0*/  IMAD.MOV R14, RZ, RZ, -R14 ;  /* 0x000000ffff0e7224 */ /* 0x000fe400078e0a0e */
[----:B0-----:R-:W-:-:S04]  /*05b0*/  IMAD.WIDE.U32 R4, R3, 0x8, R4 ;  /* 0x0000000803047825 */ /* 0x001fc800078e0004 */
[----:B------:R-:W-:Y:S02]  /*05c0*/  IMAD.MOV.U32 R6, RZ, RZ, R4 ;  /* 0x000000ffff067224 */ /* 0x000fe400078e0004 */
[----:B------:R-:W-:Y:S02]  /*05d0*/  IMAD.MOV.U32 R7, RZ, RZ, R5 ;  /* 0x000000ffff077224 */ /* 0x000fe400078e0005 */
[----:B------:R-:W-:-:S07]  /*05e0*/  IMAD R3, R3, 0x8, R1 ;  /* 0x0000000803037824 */ /* 0x000fce00078e0201 */
.L_x_5:
[----:B------:R-:W-:Y:S01]  /*05f0*/  IMAD.MOV.U32 R4, RZ, RZ, R6 ;  /* 0x000000ffff047224 */ /* 0x000fe200078e0006 */
[----:B------:R-:W-:-:S06]  /*0600*/  MOV R5, R7 ;  /* 0x0000000700057202 */ /* 0x000fcc0000000f00 */
[----:B------:R-:W2:Y:S01]  /*0610*/  LDG.E.64 R4, desc[UR6][R4.64] ;  /* 0x0000000604047981 */ /* 0x000ea2000c1e1b00 */
[----:B------:R-:W-:Y:S01]  /*0620*/  VIADD R14, R14, 0x1 ;  /* 0x000000010e0e7836 */ /* 0x000fe20000000000 */
[----:B------:R-:W-:-:S04]  /*0630*/  IADD3 R6, P1, PT, R6, 0x8, RZ ;  /* 0x0000000806067810 */ /* 0x000fc80007f3e0ff */
[----:B------:R-:W-:Y:S01]  /*0640*/  ISETP.NE.AND P0, PT, R14, RZ, PT ;  /* 0x000000ff0e00720c */ /* 0x000fe20003f05270 */
[----:B------:R-:W-:Y:S01]  /*0650*/  IMAD.X R7, RZ, RZ, R7, P1 ;  /* 0x000000ffff077224 */ /* 0x000fe200008e0607 */
[----:B--2---:R0:W-:Y:S02]  /*0660*/  STL.64 [R3], R4 ;  /* 0x0000000403007387 */ /* 0x0041e40000100a00 */
[----:B0-----:R-:W-:-:S09]  /*0670*/  VIADD R3, R3, 0x8 ;  /* 0x0000000803037836 */ /* 0x001fd20000000000 */
[----:B------:R-:W-:Y:S05]  /*0680*/  @P0 BRA `(.L_x_5) ;  /* 0xfffffffc00d80947 */ /* 0x000fea000383ffff */
.L_x_0:
[C---:B------:R-:W-:Y:S01]  /*0690*/  IMAD R3, R2.reuse, 0x8, R1 ;  /* 0x0000000802037824 */ /* 0x040fe200078e0201 */
[----:B0-----:R-:W0:Y:S04]  /*06a0*/  LDC R5, c[0x0][0x394] ;  /* 0x0000e500ff057b82 */ /* 0x001e280000000800 */
[----:B------:R-:W2:Y:S04]  /*06b0*/  LDL.64 R6, [R3] ;  /* 0x0000000003067983 */ /* 0x000ea80000100a00 */
[----:B------:R-:W1:Y:S01]  /*06c0*/  LDC.64 R8, c[0x0][0x388] ;  /* 0x0000e200ff087b82 */ /* 0x000e620000000a00 */
[----:B0-----:R-:W-:Y:S01]  /*06d0*/  ISETP.GE.AND P0, PT, R5, 0x1, PT ;  /* 0x000000010500780c */ /* 0x001fe20003f06270 */
[----:B-1----:R-:W-:-:S05]  /*06e0*/  IMAD.WIDE.U32 R8, R2, 0x8, R8 ;  /* 0x0000000802087825 */ /* 0x002fca00078e0008 */
[----:B--2---:R0:W-:Y:S07]  /*06f0*/  STG.E.64 desc[UR6][R8.64], R6 ;  /* 0x0000000608007986 */ /* 0x0041ee000c101b06 */
[----:B------:R-:W-:Y:S05]  /*0700*/  @!P0 EXIT ;  /* 0x000000000000894d */ /* 0x000fea0003800000 */
[C---:B------:R-:W-:Y:S01]  /*0710*/  ISETP.GE.U32.AND P1, PT, R5.reuse, 0x8, PT ;  /* 0x000000080500780c */ /* 0x040fe20003f26070 */
[----:B------:R-:W-:Y:S01]  /*0720*/  IMAD.MOV.U32 R22, RZ, RZ, 0x1 ;  /* 0x00000001ff167424 */ /* 0x000fe200078e00ff */
[----:B------:R-:W-:-:S04]  /*0730*/  LOP3.LUT R4, R5, 0x7, RZ, 0xc0, !PT ;  /* 0x0000000705047812 */ /* 0x000fc800078ec0ff */
[----:B------:R-:W-:-:S07]  /*0740*/  ISETP.NE.AND P0, PT, R4, RZ, PT ;  /* 0x000000ff0400720c */ /* 0x000fce0003f05270 */
[----:B------:R-:W-:Y:S06]  /*0750*/  @!P1 BRA `(.L_x_6) ;  /* 0x0000000400989947 */ /* 0x000fec0003800000 */
[----:B------:R-:W1:Y:S01]  /*0760*/  LDC R0, c[0x0][0x390] ;  /* 0x0000e400ff007b82 */ /* 0x000e620000000800 */
[----:B------:R-:W-:Y:S01]  /*0770*/  HFMA2 R22, -RZ, RZ, 0, 5.9604644775390625e-08 ;  /* 0x00000001ff167431 */ /* 0x000fe200000001ff */
[----:B------:R-:W-:-:S07]  /*0780*/  LOP3.LUT R5, R5, 0x7ffffff8, RZ, 0xc0, !PT ;  /* 0x7ffffff805057812 */ /* 0x000fce00078ec0ff */
.L_x_7:
[C---:B------:R-:W-:Y:S01]  /*0790*/  IMAD.IADD R24, R2.reuse, 0x1, R22 ;  /* 0x0000000102187824 */ /* 0x040fe200078e0216 */
[CC--:B------:R-:W-:Y:S02]  /*07a0*/  ISETP.GE.U32.AND P3, PT, R2.reuse, R22.reuse, PT ;  /* 0x000000160200720c */ /* 0x0c0fe40003f66070 */
[----:B------:R-:W-:Y:S01]  /*07b0*/  ISETP.GT.U32.AND P1, PT, R2, R22, PT ;  /* 0x000000160200720c */ /* 0x000fe20003f24070 */
[C---:B------:R-:W-:Y:S01]  /*07c0*/  IMAD R23, R24.reuse, 0x8, R1 ;  /* 0x0000000818177824 */ /* 0x040fe200078e0201 */
[C---:B-1----:R-:W-:Y:S01]  /*07d0*/  ISETP.GE.AND P4, PT, R24.reuse, R0, PT ;  /* 0x000000001800720c */ /* 0x042fe20003f86270 */
[----:B------:R-:W-:-:S08]  /*07e0*/  VIADD R11, R24, 0x1 ;  /* 0x00000001180b7836 */ /* 0x000fd00000000000 */
[----:B------:R-:W-:Y:S01]  /*07f0*/  @P3 IMAD.IADD R10, R2, 0x1, -R22 ;  /* 0x00000001020a3824 */ /* 0x000fe200078e0a16 */
[----:B------:R-:W-:-:S03]  /*0800*/  ISETP.GE.AND P2, PT, R11, R0, PT ;  /* 0x000000000b00720c */ /* 0x000fc60003f46270 */
[----:B------:R-:W0:Y:S01]  /*0810*/  @!P4 LDL.64 R16, [R23] ;  /* 0x000000001710c983 */ /* 0x000e220000100a00 */
[----:B------:R-:W-:Y:S02]  /*0820*/  @P3 LEA R10, R10, R1, 0x3 ;  /* 0x000000010a0a3211 */ /* 0x000fe400078e18ff */
[----:B------:R-:W-:-:S04]  /*0830*/  @P1 LOP3.LUT R15, RZ, R22, RZ, 0x33, !PT ;  /* 0x00000016ff0f1212 */ /* 0x000fc800078e33ff */
[----:B------:R-:W2:Y:S01]  /*0840*/  @P3 LDL.64 R10, [R10] ;  /* 0x000000000a0a3983 */ /* 0x000ea20000100a00 */
[----:B------:R-:W-:-:S03]  /*0850*/  @P1 IMAD.IADD R14, R15, 0x1, R2 ;  /* 0x000000010f0e1824 */ /* 0x000fc600078e0202 */
[----:B------:R-:W3:Y:S01]  /*0860*/  @!P2 LDL.64 R12, [R23+0x8] ;  /* 0x00000800170ca983 */ /* 0x000ee20000100a00 */
[----:B------:R-:W-:-:S06]  /*0870*/  @P1 IMAD R14, R14, 0x8, R1 ;  /* 0x000000080e0e1824 */ /* 0x000fcc00078e0201 */
[----:B------:R-:W4:Y:S01]  /*0880*/  @P1 LDL.64 R14, [R14] ;  /* 0x000000000e0e1983 */ /* 0x000f220000100a00 */
[----:B------:R-:W-:Y:S02]  /*0890*/  VIADD R21, R22, 0x2 ;  /* 0x0000000216157836 */ /* 0x000fe40000000000 */
[----:B------:R-:W-:-:S03]  /*08a0*/  VIADD R19, R24, 0x2 ;  /* 0x0000000218137836 */ /* 0x000fc60000000000 */
[----:B------:R-:W-:Y:S02]  /*08b0*/  ISETP.GE.U32.AND P5, PT, R2, R21, PT ;  /* 0x000000150200720c */ /* 0x000fe40003fa6070 */
[----:B------:R-:W-:Y:S01]  /*08c0*/  ISETP.GE.AND P6, PT, R19, R0, PT ;  /* 0x000000001300720c */ /* 0x000fe20003fc6270 */
[----:B------:R-:W-:Y:S01]  /*08d0*/  VIADD R19, R22, 0x3 ;  /* 0x0000000316137836 */ /* 0x000fe20000000000 */
[----:B0-----:R-:W-:-:S09]  /*08e0*/  @!P4 DADD R6, R6, R16 ;  /* 0x000000000606c229 */ /* 0x001fd20000000010 */
[----:B------:R-:W-:Y:S01]  /*08f0*/  @P5 IMAD.IADD R16, R2, 0x1, -R21 ;  /* 0x0000000102105824 */ /* 0x000fe200078e0a15 */
[----:B------:R-:W-:Y:S01]  /*0900*/  IADD3 R17, PT, PT, R24, 0x3, RZ ;  /* 0x0000000318117810 */ /* 0x000fe20007ffe0ff */
[----:B------:R2:W-:Y:S03]  /*0910*/  @!P4 STG.E.64 desc[UR6][R8.64], R6 ;  /* 0x000000060800c986 */ /* 0x0005e6000c101b06 */
[----:B------:R-:W-:Y:S01]  /*0920*/  ISETP.GE.AND P4, PT, R17, R0, PT ;  /* 0x000000001100720c */ /* 0x000fe20003f86270 */
[----:B--2---:R-:W-:Y:S01]  /*0930*/  @P3 DADD R6, R6, R10 ;  /* 0x0000000006063229 */ /* 0x004fe2000000000a */
[----:B------:R-:W2:Y:S06]  /*0940*/  @!P6 LDL.64 R10, [R23+0x10] ;  /* 0x00001000170ae983 */ /* 0x000eac0000100a00 */
[----:B------:R3:W-:Y:S01]  /*0950*/  @P3 STG.E.64 desc[UR6][R8.64], R6 ;  /* 0x0000000608003986 */ /* 0x0007e2000c101b06 */
[----:B------:R-:W-:Y:S01]  /*0960*/  ISETP.GE.U32.AND P3, PT, R2, R19, PT ;  /* 0x000000130200720c */ /* 0x000fe20003f66070 */
[----:B---3--:R-:W-:Y:S01]  /*0970*/  @!P2 DADD R6, R6, R12 ;  /* 0x000000000606a229 */ /* 0x008fe2000000000c */
[----:B------:R-:W-:-:S06]  /*0980*/  @P5 IMAD R12, R16, 0x8, R1 ;  /* 0x00000008100c5824 */ /* 0x000fcc00078e0201 */
[----:B------:R4:W-:Y:S04]  /*0990*/  @!P2 STG.E.64 desc[UR6][R8.64], R6 ;  /* 0x000000060800a986 */ /* 0x0009e8000c101b06 */
[----:B------:R-:W3:Y:S01]  /*09a0*/  @P5 LDL.64 R12, [R12] ;  /* 0x000000000c0c5983 */ /* 0x000ee20000100a00 */
[----:B------:R-:W-:Y:S01]  /*09b0*/  IADD3 R21, PT, PT, R22, 0x4, RZ ;  /* 0x0000000416157810 */ /* 0x000fe20007ffe0ff */
[----:B------:R-:W-:Y:S02]  /*09c0*/  VIADD R17, R24, 0x4 ;  /* 0x0000000418117836 */ /* 0x000fe40000000000 */
[----:B------:R-:W-:Y:S01]  /*09d0*/  @P3 IMAD.IADD R16, R2, 0x1, -R19 ;  /* 0x0000000102103824 */ /* 0x000fe200078e0a13 */
[----:B----4-:R-:W-:Y:S01]  /*09e0*/  @P1 DADD R6, R6, R14 ;  /* 0x0000000006061229 */ /* 0x010fe2000000000e */
[----:B------:R-:W4:Y:S02]  /*09f0*/  @!P4 LDL.64 R14, [R23+0x18] ;  /* 0x00001800170ec983 */ /* 0x000f240000100a00 */
[----:B------:R-:W-:Y:S01]  /*0a00*/  @P3 IMAD R16, R16, 0x8, R1 ;  /* 0x0000000810103824 */ /* 0x000fe200078e0201 */
[----:B------:R-:W-:-:S03]  /*0a10*/  ISETP.GE.AND P2, PT, R17, R0, PT ;  /* 0x000000001100720c */ /* 0x000fc60003f46270 */
[----:B------:R2:W-:Y:S01]  /*0a20*/  @P1 STG.E.64 desc[UR6][R8.64], R6 ;  /* 0x0000000608001986 */ /* 0x0005e2000c101b06 */
[----:B------:R-:W-:-:S03]  /*0a30*/  ISETP.GE.U32.AND P1, PT, R2, R21, PT ;  /* 0x000000150200720c */ /* 0x000fc60003f26070 */
[----:B------:R-:W5:Y:S06]  /*0a40*/  @P3 LDL.64 R16, [R16] ;  /* 0x0000000010103983 */ /* 0x000f6c0000100a00 */
[----:B------:R-:W5:Y:S04]  /*0a50*/  @!P2 LDL.64 R18, [R23+0x20] ;  /* 0x000020001712a983 */ /* 0x000f680000100a00 */
[----:B------:R-:W-:-:S04]  /*0a60*/  @P1 IMAD.IADD R20, R2, 0x1, -R21 ;  /* 0x0000000102141824 */ /* 0x000fc800078e0a15 */
[----:B------:R-:W-:-:S06]  /*0a70*/  @P1 IMAD R20, R20, 0x8, R1 ;  /* 0x0000000814141824 */ /* 0x000fcc00078e0201 */
[----:B------:R-:W5:Y:S01]  /*0a80*/  @P1 LDL.64 R20, [R20] ;  /* 0x0000000014141983 */ /* 0x000f620000100a00 */
[----:B------:R-:W-:Y:S01]  /*0a90*/  VIADD R25, R22, 0x7 ;  /* 0x0000000716197836 */ /* 0x000fe20000000000 */
[----:B--2---:R-:W-:-:S07]  /*0aa0*/  @!P6 DADD R6, R6, R10 ;  /* 0x000000000606e229 */ /* 0x004fce000000000a */
[----:B------:R3:W-:Y:S01]  /*0ab0*/  @!P6 STG.E.64 desc[UR6][R8.64], R6 ;  /* 0x000000060800e986 */ /* 0x0007e2000c101b06 */
[----:B------:R-:W-:Y:S01]  /*0ac0*/  VIADD R11, R24, 0x5 ;  /* 0x00000005180b7836 */ /* 0x000fe20000000000 */
[----:B---3--:R-:W-:Y:S01]  /*0ad0*/  @P5 DADD R6, R6, R12 ;  /* 0x0000000006065229 */ /* 0x008fe2000000000c */
[----:B------:R-:W-:-:S04]  /*0ae0*/  IADD3 R13, PT, PT, R22, 0x5, RZ ;  /* 0x00000005160d7810 */ /* 0x000fc80007ffe0ff */
[----:B------:R-:W-:Y:S02]  /*0af0*/  ISETP.GE.U32.AND P6, PT, R2, R13, PT ;  /* 0x0000000d0200720c */ /* 0x000fe40003fc6070 */
[----:B------:R4:W-:Y:S01]  /*0b00*/  @P5 STG.E.64 desc[UR6][R8.64], R6 ;  /* 0x0000000608005986 */ /* 0x0009e2000c101b06 */
[----:B------:R-:W-:Y:S01]  /*0b10*/  ISETP.GE.AND P5, PT, R11, R0, PT ;  /* 0x000000000b00720c */ /* 0x000fe20003fa6270 */
[----:B------:R-:W-:Y:S01]  /*0b20*/  VIADD R11, R24, 0x6 ;  /* 0x00000006180b7836 */ /* 0x000fe20000000000 */
[----:B----4-:R-:W-:-:S08]  /*0b30*/  @!P4 DADD R6, R6, R14 ;  /* 0x000000000606c229 */ /* 0x010fd0000000000e */
[----:B------:R-:W-:Y:S01]  /*0b40*/  @P6 IMAD.IADD R12, R2, 0x1, -R13 ;  /* 0x00000001020c6824 */ /* 0x000fe200078e0a0d */
[----:B------:R5:W-:Y:S01]  /*0b50*/  @!P4 STG.E.64 desc[UR6][R8.64], R6 ;  /* 0x000000060800c986 */ /* 0x000be2000c101b06 */
[----:B------:R-:W-:-:S03]  /*0b60*/  ISETP.GE.AND P4, PT, R11, R0, PT ;  /* 0x000000000b00720c */ /* 0x000fc60003f86270 */
[----:B------:R-:W2:Y:S01]  /*0b70*/  @!P5 LDL.64 R10, [R23+0x28] ;  /* 0x00002800170ad983 */ /* 0x000ea20000100a00 */
[----:B-----5:R-:W-:Y:S01]  /*0b80*/  @P3 DADD R6, R6, R16 ;  /* 0x0000000006063229 */ /* 0x020fe20000000010 */
[----:B------:R-:W-:Y:S01]  /*0b90*/  VIADD R17, R22, 0x6 ;  /* 0x0000000616117836 */ /* 0x000fe20000000000 */
[----:B------:R-:W-:-:S05]  /*0ba0*/  @P6 LEA R12, R12, R1, 0x3 ;  /* 0x000000010c0c6211 */ /* 0x000fca00078e18ff */
[----:B------:R0:W-:Y:S01]  /*0bb0*/  @P3 STG.E.64 desc[UR6][R8.64], R6 ;  /* 0x0000000608003986 */ /* 0x0001e2000c101b06 */
[----:B------:R-:W-:-:S03]  /*0bc0*/  ISETP.GE.U32.AND P3, PT, R2, R17, PT ;  /* 0x000000110200720c */ /* 0x000fc60003f66070 */
[----:B------:R-:W3:Y:S01]  /*0bd0*/  @P6 LDL.64 R12, [R12] ;  /* 0x000000000c0c6983 */ /* 0x000ee20000100a00 */
[----:B0-----:R-:W-:-:S07]  /*0be0*/  @!P2 DADD R6, R6, R18 ;  /* 0x000000000606a229 */ /* 0x001fce0000000012 */
[----:B------:R0:W-:Y:S01]  /*0bf0*/  @!P2 STG.E.64 desc[UR6][R8.64], R6 ;  /* 0x000000060800a986 */ /* 0x0001e2000c101b06 */
[----:B------:R-:W-:Y:S02]  /*0c00*/  VIADD R15, R24, 0x7 ;  /* 0x00000007180f7836 */ /* 0x000fe40000000000 */
[----:B------:R-:W-:Y:S02]  /*0c10*/  @P3 IMAD.IADD R14, R2, 0x1, -R17 ;  /* 0x00000001020e3824 */ /* 0x000fe400078e0a11 */
[----:B------:R-:W4:Y:S01]  /*0c20*/  @!P4 LDL.64 R16, [R23+0x30] ;  /* 0x000030001710c983 */ /* 0x000f220000100a00 */
[----:B0-----:R-:W-:Y:S01]  /*0c30*/  @P1 DADD R6, R6, R20 ;  /* 0x0000000006061229 */ /* 0x001fe20000000014 */
[----:B------:R-:W-:Y:S01]  /*0c40*/  @P3 IMAD R14, R14, 0x8, R1 ;  /* 0x000000080e0e3824 */ /* 0x000fe200078e0201 */
[----:B------:R-:W-:-:S05]  /*0c50*/  ISETP.GE.AND P2, PT, R15, R0, PT ;  /* 0x000000000f00720c */ /* 0x000fca0003f46270 */
[----:B------:R2:W-:Y:S01]  /*0c60*/  @P1 STG.E.64 desc[UR6][R8.64], R6 ;  /* 0x0000000608001986 */ /* 0x0005e2000c101b06 */
[----:B------:R-:W-:-:S03]  /*0c70*/  ISETP.GE.U32.AND P1, PT, R2, R25, PT ;  /* 0x000000190200720c */ /* 0x000fc60003f26070 */
[----:B------:R-:W5:Y:S04]  /*0c80*/  @P3 LDL.64 R14, [R14] ;  /* 0x000000000e0e3983 */ /* 0x000f680000100a00 */
[----:B------:R-:W5:Y:S06]  /*0c90*/  @!P2 LDL.64 R20, [R23+0x38] ;  /* 0x000038001714a983 */ /* 0x000f6c0000100a00 */
[----:B------:R-:W-:-:S05]  /*0ca0*/  @P1 IADD3 R18, PT, PT, -R25, R2, RZ ;  /* 0x0000000219121210 */ /* 0x000fca0007ffe1ff */
[----:B------:R-:W-:-:S06]  /*0cb0*/  @P1 IMAD R18, R18, 0x8, R1 ;  /* 0x0000000812121824 */ /* 0x000fcc00078e0201 */
[----:B------:R-:W5:Y:S01]  /*0cc0*/  @P1 LDL.64 R18, [R18] ;  /* 0x0000000012121983 */ /* 0x000f620000100a00 */
[----:B------:R-:W-:Y:S01]  /*0cd0*/  VIADD R22, R22, 0x8 ;  /* 0x0000000816167836 */ /* 0x000fe20000000000 */
[----:B--2---:R-:W-:-:S07]  /*0ce0*/  @!P5 DADD R6, R6, R10 ;  /* 0x000000000606d229 */ /* 0x004fce000000000a */
[----:B------:R3:W-:Y:S02]  /*0cf0*/  @!P5 STG.E.64 desc[UR6][R8.64], R6 ;  /* 0x000000060800d986 */ /* 0x0007e4000c101b06 */
[----:B---3--:R-:W-:-:S07]  /*0d00*/  @P6 DADD R6, R6, R12 ;  /* 0x0000000006066229 */ /* 0x008fce000000000c */
[----:B------:R4:W-:Y:S02]  /*0d10*/  @P6 STG.E.64 desc[UR6][R8.64], R6 ;  /* 0x0000000608006986 */ /* 0x0009e4000c101b06 */
[----:B----4-:R-:W-:-:S07]  /*0d20*/  @!P4 DADD R6, R6, R16 ;  /* 0x000000000606c229 */ /* 0x010fce0000000010 */
[----:B------:R5:W-:Y:S02]  /*0d30*/  @!P4 STG.E.64 desc[UR6][R8.64], R6 ;  /* 0x000000060800c986 */ /* 0x000be4000c101b06 */
[----:B-----5:R-:W-:-:S07]  /*0d40*/  @P3 DADD R6, R6, R14 ;  /* 0x0000000006063229 */ /* 0x020fce000000000e */
[----:B------:R0:W-:Y:S02]  /*0d50*/  @P3 STG.E.64 desc[UR6][R8.64], R6 ;  /* 0x0000000608003986 */ /* 0x0001e4000c101b06 */
[----:B0-----:R-:W-:-:S07]  /*0d60*/  @!P2 DADD R6, R6, R20 ;  /* 0x000000000606a229 */ /* 0x001fce0000000014 */
[----:B------:R0:W-:Y:S02]  /*0d70*/  @!P2 STG.E.64 desc[UR6][R8.64], R6 ;  /* 0x000000060800a986 */ /* 0x0001e4000c101b06 */
[----:B0-----:R-:W-:-:S07]  /*0d80*/  @P1 DADD R6, R6, R18 ;  /* 0x0000000006061229 */ /* 0x001fce0000000012 */
[----:B------:R2:W-:Y:S01]  /*0d90*/  @P1 STG.E.64 desc[UR6][R8.64], R6 ;  /* 0x0000000608001986 */ /* 0x0005e2000c101b06 */
[----:B------:R-:W-:-:S13]  /*0da0*/  ISETP.NE.AND P1, PT, R25, R5, PT ;  /* 0x000000051900720c */ /* 0x000fda0003f25270 */
[----:B--2---:R-:W-:Y:S05]  /*0db0*/  @P1 BRA `(.L_x_7) ;  /* 0xfffffff800741947 */ /* 0x004fea000383ffff */
.L_x_6:
[----:B------:R-:W-:Y:S05]  /*0dc0*/  @!P0 EXIT ;  /* 0x000000000000894d */ /* 0x000fea0003800000 */
[----:B------:R-:W1:Y:S01]  /*0dd0*/  LDC R20, c[0x0][0x394] ;  /* 0x0000e500ff147b82 */ /* 0x000e620000000800 */
[----:B------:R-:W-:Y:S02]  /*0de0*/  ISETP.GE.U32.AND P1, PT, R4, 0x4, PT ;  /* 0x000000040400780c */ /* 0x000fe40003f26070 */
[----:B-1----:R-:W-:-:S04]  /*0df0*/  LOP3.LUT R23, R20, 0x3, RZ, 0xc0, !PT ;  /* 0x0000000314177812 */ /* 0x002fc800078ec0ff */
[----:B------:R-:W-:-:S07]  /*0e00*/  ISETP.NE.AND P0, PT, R23, RZ, PT ;  /* 0x000000ff1700720c */ /* 0x000fce0003f05270 */
[----:B------:R-:W-:Y:S06]  /*0e10*/  @!P1 BRA `(.L_x_8) ;  /* 0x0000000000c89947 */ /* 0x000fec0003800000 */
[----:B------:R-:W-:Y:S01]  /*0e20*/  IMAD.IADD R16, R22, 0x1, R2 ;  /* 0x0000000116107824 */ /* 0x000fe200078e0202 */
[----:B------:R-:W-:-:S04]  /*0e30*/  ISETP.GE.U32.AND P1, PT, R2, R22, PT ;  /* 0x000000160200720c */ /* 0x000fc80003f26070 */
[----:B------:R-:W-:-:S09]  /*0e40*/  ISETP.GE.AND P6, PT, R16, R0, PT ;  /* 0x000000001000720c */ /* 0x000fd20003fc6270 */
[----:B------:R-:W-:-:S04]  /*0e50*/  @P1 IADD3 R4, PT, PT, -R22, R2, RZ ;  /* 0x0000000216041210 */ /* 0x000fc80007ffe1ff */
[--C-:B------:R-:W-:Y:S02]  /*0e60*/  @!P6 IMAD R10, R16, 0x8, R1.reuse ;  /* 0x00000008100ae824 */ /* 0x100fe400078e0201 */
[----:B------:R-:W-:-:S04]  /*0e70*/  @P1 IMAD R12, R4, 0x8, R1 ;  /* 0x00000008040c1824 */ /* 0x000fc800078e0201 */
[----:B------:R-:W0:Y:S04]  /*0e80*/  @!P6 LDL.64 R10, [R10] ;  /* 0x000000000a0ae983 */ /* 0x000e280000100a00 */
[----:B------:R-:W2:Y:S01]  /*0e90*/  @P1 LDL.64 R12, [R12] ;  /* 0x000000000c0c1983 */ /* 0x000ea20000100a00 */
[----:B------:R-:W-:Y:S01]  /*0ea0*/  ISETP.GT.U32.AND P2, PT, R2, R22, PT ;  /* 0x000000160200720c */ /* 0x000fe20003f44070 */
[----:B------:R-:W-:Y:S01]  /*0eb0*/  VIADD R5, R16, 0x1 ;  /* 0x0000000110057836 */ /* 0x000fe20000000000 */
[C---:B------:R-:W-:Y:S01]  /*0ec0*/  IADD3 R17, PT, PT, R22.reuse, 0x2, RZ ;  /* 0x0000000216117810 */ /* 0x040fe20007ffe0ff */
[----:B------:R-:W-:Y:S02]  /*0ed0*/  IMAD R21, R22, 0x8, R3 ;  /* 0x0000000816157824 */ /* 0x000fe400078e0203 */
[----:B------:R-:W-:Y:S01]  /*0ee0*/  VIADD R15, R16, 0x2 ;  /* 0x00000002100f7836 */ /* 0x000fe20000000000 */
[----:B------:R-:W-:-:S02]  /*0ef0*/  ISETP.GE.AND P3, PT, R5, R0, PT ;  /* 0x000000000500720c */ /* 0x000fc40003f66270 */
[----:B------:R-:W-:Y:S02]  /*0f00*/  ISETP.GE.U32.AND P5, PT, R2, R17, PT ;  /* 0x000000110200720c */ /* 0x000fe40003fa6070 */
[----:B------:R-:W-:-:S03]  /*0f10*/  ISETP.GE.AND P4, PT, R15, R0, PT ;  /* 0x000000000f00720c */ /* 0x000fc60003f86270 */
[----:B------:R-:W-:-:S05]  /*0f20*/  @P2 LOP3.LUT R5, RZ, R22, RZ, 0x33, !PT ;  /* 0x00000016ff052212 */ /* 0x000fca00078e33ff */
[----:B------:R-:W-:Y:S02]  /*0f30*/  @P2 IMAD.IADD R14, R5, 0x1, R2 ;  /* 0x00000001050e2824 */ /* 0x000fe400078e0202 */
[----:B------:R-:W3:Y:S01]  /*0f40*/  @!P3 LDL.64 R4, [R21+0x8] ;  /* 0x000008001504b983 */ /* 0x000ee20000100a00 */
[----:B------:R-:W-:Y:S01]  /*0f50*/  IADD3 R19, PT, PT, R22, 0x3, RZ ;  /* 0x0000000316137810 */ /* 0x000fe20007ffe0ff */
[----:B------:R-:W-:Y:S01]  /*0f60*/  VIADD R15, R16, 0x3 ;  /* 0x00000003100f7836 */ /* 0x000fe20000000000 */
[----:B0-----:R-:W-:Y:S01]  /*0f70*/  @!P6 DADD R6, R6, R10 ;  /* 0x000000000606e229 */ /* 0x001fe2000000000a */
[----:B------:R-:W-:-:S06]  /*0f80*/  @P2 IMAD R10, R14, 0x8, R1 ;  /* 0x000000080e0a2824 */ /* 0x000fcc00078e0201 */
[----:B------:R2:W-:Y:S04]  /*0f90*/  @!P6 STG.E.64 desc[UR6][R8.64], R6 ;  /* 0x000000060800e986 */ /* 0x0005e8000c101b06 */
[----:B------:R-:W4:Y:S01]  /*0fa0*/  @P2 LDL.64 R10, [R10] ;  /* 0x000000000a0a2983 */ /* 0x000f220000100a00 */
[----:B------:R-:W-:Y:S01]  /*0fb0*/  @P5 IMAD.IADD R14, R2, 0x1, -R17 ;  /* 0x00000001020e5824 */ /* 0x000fe200078e0a11 */
[----:B------:R-:W-:Y:S01]  /*0fc0*/  ISETP.GE.AND P6, PT, R15, R0, PT ;  /* 0x000000000f00720c */ /* 0x000fe20003fc6270 */
[----:B--2---:R-:W-:Y:S01]  /*0fd0*/  @P1 DADD R6, R6, R12 ;  /* 0x0000000006061229 */ /* 0x004fe2000000000c */
[----:B------:R-:W2:Y:S01]  /*0fe0*/  @!P4 LDL.64 R12, [R21+0x10] ;  /* 0x00001000150cc983 */ /* 0x000ea20000100a00 */
[----:B------:R-:W-:-:S10]  /*0ff0*/  @P5 IMAD R14, R14, 0x8, R1 ;  /* 0x000000080e0e5824 */ /* 0x000fd400078e0201 */
[----:B------:R-:W5:Y:S04]  /*1000*/  @!P6 LDL.64 R16, [R21+0x18] ;  /* 0x000018001510e983 */ /* 0x000f680000100a00 */
[----:B------:R3:W-:Y:S01]  /*1010*/  @P1 STG.E.64 desc[UR6][R8.64], R6 ;  /* 0x0000000608001986 */ /* 0x0007e2000c101b06 */
[----:B------:R-:W-:-:S03]  /*1020*/  ISETP.GE.U32.AND P1, PT, R2, R19, PT ;  /* 0x000000130200720c */ /* 0x000fc60003f26070 */
[----:B------:R-:W5:Y:S10]  /*1030*/  @P5 LDL.64 R14, [R14] ;  /* 0x000000000e0e5983 */ /* 0x000f740000100a00 */
[----:B------:R-:W-:-:S05]  /*1040*/  @P1 IMAD.IADD R18, R2, 0x1, -R19 ;  /* 0x0000000102121824 */ /* 0x000fca00078e0a13 */
[----:B------:R-:W-:-:S06]  /*1050*/  @P1 LEA R18, R18, R1, 0x3 ;  /* 0x0000000112121211 */ /* 0x000fcc00078e18ff */
[----:B------:R-:W5:Y:S01]  /*1060*/  @P1 LDL.64 R18, [R18] ;  /* 0x0000000012121983 */ /* 0x000f620000100a00 */
[----:B---3--:R-:W-:-:S07]  /*1070*/  @!P3 DADD R6, R6, R4 ;  /* 0x000000000606b229 */ /* 0x008fce0000000004 */
[----:B------:R4:W-:Y:S01]  /*1080*/  @!P3 STG.E.64 desc[UR6][R8.64], R6 ;  /* 0x000000060800b986 */ /* 0x0009e2000c101b06 */
[----:B------:R-:W-:Y:S01]  /*1090*/  VIADD R22, R22, 0x4 ;  /* 0x0000000416167836 */ /* 0x000fe20000000000 */
[----:B----4-:R-:W-:-:S07]  /*10a0*/  @P2 DADD R6, R6, R10 ;  /* 0x0000000006062229 */ /* 0x010fce000000000a */
[----:B------:R2:W-:Y:S02]  /*10b0*/  @P2 STG.E.64 desc[UR6][R8.64], R6 ;  /* 0x0000000608002986 */ /* 0x0005e4000c101b06 */
[----:B--2---:R-:W-:-:S07]  /*10c0*/  @!P4 DADD R6, R6, R12 ;  /* 0x000000000606c229 */ /* 0x004fce000000000c */
[----:B------:R5:W-:Y:S02]  /*10d0*/  @!P4 STG.E.64 desc[UR6][R8.64], R6 ;  /* 0x000000060800c986 */ /* 0x000be4000c101b06 */
[----:B-----5:R-:W-:-:S07]  /*10e0*/  @P5 DADD R6, R6, R14 ;  /* 0x0000000006065229 */ /* 0x020fce000000000e */
[----:B------:R0:W-:Y:S02]  /*10f0*/  @P5 STG.E.64 desc[UR6][R8.64], R6 ;  /* 0x0000000608005986 */ /* 0x0001e4000c101b06 */
[----:B0-----:R-:W-:-:S07]  /*1100*/  @!P6 DADD R6, R6, R16 ;  /* 0x000000000606e229 */ /* 0x001fce0000000010 */
[----:B------:R0:W-:Y:S02]  /*1110*/  @!P6 STG.E.64 desc[UR6][R8.64], R6 ;  /* 0x000000060800e986 */ /* 0x0001e4000c101b06 */
[----:B0-----:R-:W-:-:S07]  /*1120*/  @P1 DADD R6, R6, R18 ;  /* 0x0000000006061229 */ /* 0x001fce0000000012 */
[----:B------:R1:W-:Y:S04]  /*1130*/  @P1 STG.E.64 desc[UR6][R8.64], R6 ;  /* 0x0000000608001986 */ /* 0x0003e8000c101b06 */
.L_x_8:
[----:B------:R-:W-:Y:S05]  /*1140*/  @!P0 EXIT ;  /* 0x000000000000894d */ /* 0x000fea0003800000 */
[----:B------:R-:W-:Y:S02]  /*1150*/  ISETP.NE.AND P0, PT, R23, 0x1, PT ;  /* 0x000000011700780c */ /* 0x000fe40003f05270 */
[----:B------:R-:W-:-:S04]  /*1160*/  LOP3.LUT R20, R20, 0x1, RZ, 0xc0, !PT ;  /* 0x0000000114147812 */ /* 0x000fc800078ec0ff */
[----:B------:R-:W-:-:S07]  /*1170*/  ISETP.NE.U32.AND P2, PT, R20, 0x1, PT ;  /* 0x000000011400780c */ /* 0x000fce0003f45070 */
[----:B------:R-:W-:Y:S06]  /*1180*/  @!P0 BRA `(.L_x_9) ;  /* 0x0000000000688947 */ /* 0x000fec0003800000 */
[----:B------:R-:W-:Y:S01]  /*1190*/  IMAD.IADD R4, R22, 0x1, R2 ;  /* 0x0000000116047824 */ /* 0x000fe200078e0202 */
[CC--:B------:R-:W-:Y:S02]  /*11a0*/  ISETP.GE.U32.AND P3, PT, R2.reuse, R22.reuse, PT ;  /* 0x000000160200720c */ /* 0x0c0fe40003f66070 */
[----:B------:R-:W-:Y:S01]  /*11b0*/  ISETP.GT.U32.AND P4, PT, R2, R22, PT ;  /* 0x000000160200720c */ /* 0x000fe20003f84070 */
[C---:B------:R-:W-:Y:S01]  /*11c0*/  VIADD R5, R4.reuse, 0x1 ;  /* 0x0000000104057836 */ /* 0x040fe20000000000 */
[----:B------:R-:W-:-:S04]  /*11d0*/  ISETP.GE.AND P0, PT, R4, R0, PT ;  /* 0x000000000400720c */ /* 0x000fc80003f06270 */
[----:B------:R-:W-:-:S05]  /*11e0*/  ISETP.GE.AND P1, PT, R5, R0, PT ;  /* 0x000000000500720c */ /* 0x000fca0003f26270 */
[----:B------:R-:W-:-:S04]  /*11f0*/  @P3 IMAD.IADD R10, R2, 0x1, -R22 ;  /* 0x00000001020a3824 */ /* 0x000fc800078e0a16 */
[----:B------:R-:W-:Y:S01]  /*1200*/  @!P0 LEA R4, R4, R1, 0x3 ;  /* 0x0000000104048211 */ /* 0x000fe200078e18ff */
[----:B------:R-:W-:-:S05]  /*1210*/  @P3 IMAD R10, R10, 0x8, R1 ;  /* 0x000000080a0a3824 */ /* 0x000fca00078e0201 */
[----:B------:R-:W0:Y:S01]  /*1220*/  @!P0 LDL.64 R4, [R4] ;  /* 0x0000000004048983 */ /* 0x000e220000100a00 */
[----:B------:R-:W-:Y:S01]  /*1230*/  @P4 LOP3.LUT R13, RZ, R22, RZ, 0x33, !PT ;  /* 0x00000016ff0d4212 */ /* 0x000fe200078e33ff */
[----:B------:R-:W-:Y:S02]  /*1240*/  @!P1 IMAD R12, R22, 0x8, R3 ;  /* 0x00000008160c9824 */ /* 0x000fe400078e0203 */
[----:B------:R-:W2:Y:S01]  /*1250*/  @P3 LDL.64 R10, [R10] ;  /* 0x000000000a0a3983 */ /* 0x000ea20000100a00 */
[----:B------:R-:W-:-:S03]  /*1260*/  @P4 IADD3 R14, PT, PT, R13, R2, RZ ;  /* 0x000000020d0e4210 */ /* 0x000fc60007ffe0ff */
[----:B------:R-:W3:Y:S02]  /*1270*/  @!P1 LDL.64 R12, [R12+0x8] ;  /* 0x000008000c0c9983 */ /* 0x000ee40000100a00 */
[----:B------:R-:W-:-:S06]  /*1280*/  @P4 IMAD R14, R14, 0x8, R1 ;  /* 0x000000080e0e4824 */ /* 0x000fcc00078e0201 */
[----:B------:R-:W4:Y:S01]  /*1290*/  @P4 LDL.64 R14, [R14] ;  /* 0x000000000e0e4983 */ /* 0x000f220000100a00 */
[----:B------:R-:W-:Y:S01]  /*12a0*/  VIADD R22, R22, 0x2 ;  /* 0x0000000216167836 */ /* 0x000fe20000000000 */
[----:B01----:R-:W-:-:S07]  /*12b0*/  @!P0 DADD R6, R6, R4 ;  /* 0x0000000006068229 */ /* 0x003fce0000000004 */
[----:B------:R2:W-:Y:S02]  /*12c0*/  @!P0 STG.E.64 desc[UR6][R8.64], R6 ;  /* 0x0000000608008986 */ /* 0x0005e4000c101b06 */
[----:B--2---:R-:W-:-:S07]  /*12d0*/  @P3 DADD R6, R6, R10 ;  /* 0x0000000006063229 */ /* 0x004fce000000000a */
[----:B------:R3:W-:Y:S02]  /*12e0*/  @P3 STG.E.64 desc[UR6][R8.64], R6 ;  /* 0x0000000608003986 */ /* 0x0007e4000c101b06 */
[----:B---3--:R-:W-:-:S07]  /*12f0*/  @!P1 DADD R6, R6, R12 ;  /* 0x0000000006069229 */ /* 0x008fce000000000c */
[----:B------:R4:W-:Y:S02]  /*1300*/  @!P1 STG.E.64 desc[UR6][R8.64], R6 ;  /* 0x0000000608009986 */ /* 0x0009e4000c101b06 */
[----:B----4-:R-:W-:-:S07]  /*1310*/  @P4 DADD R6, R6, R14 ;  /* 0x0000000006064229 */ /* 0x010fce000000000e */
[----:B------:R2:W-:Y:S04]  /*1320*/  @P4 STG.E.64 desc[UR6][R8.64], R6 ;  /* 0x0000000608004986 */ /* 0x0005e8000c101b06 */
.L_x_9:
[----:B------:R-:W-:Y:S05]  /*1330*/  @P2 EXIT ;  /* 0x000000000000294d */ /* 0x000fea0003800000 */
[----:B------:R-:W-:Y:S01]  /*1340*/  IMAD.IADD R4, R2, 0x1, R22 ;  /* 0x0000000102047824 */ /* 0x000fe200078e0216 */
[----:B------:R-:W-:Y:S04]  /*1350*/  BSSY.RECONVERGENT B0, `(.L_x_10) ;  /* 0x0000007000007945 */ /* 0x000fe80003800200 */
[----:B------:R-:W-:-:S13]  /*1360*/  ISETP.GE.AND P0, PT, R4, R0, PT ;  /* 0x000000000400720c */ /* 0x000fda0003f06270 */
[----:B------:R-:W-:Y:S05]  /*1370*/  @P0 BRA `(.L_x_11) ;  /* 0x0000000000100947 */ /* 0x000fea0003800000 */
[----:B------:R-:W-:-:S06]  /*1380*/  LEA R4, R4, R1, 0x3 ;  /* 0x0000000104047211 */ /* 0x000fcc00078e18ff */
[----:B------:R-:W0:Y:S02]  /*1390*/  LDL.64 R4, [R4] ;  /* 0x0000000004047983 */ /* 0x000e240000100a00 */
[----:B012---:R-:W-:-:S07]  /*13a0*/  DADD R6, R6, R4 ;  /* 0x0000000006067229 */ /* 0x007fce0000000004 */
[----:B------:R3:W-:Y:S04]  /*13b0*/  STG.E.64 desc[UR6][R8.64], R6 ;  /* 0x0000000608007986 */ /* 0x0007e8000c101b06 */
.L_x_11:
[----:B------:R-:W-:Y:S05]  /*13c0*/  BSYNC.RECONVERGENT B0 ;  /* 0x0000000000007941 */ /* 0x000fea0003800200 */
.L_x_10:
[----:B------:R-:W-:-:S13]  /*13d0*/  ISETP.GE.U32.AND P0, PT, R2, R22, PT ;  /* 0x000000160200720c */ /* 0x000fda0003f06070 */
[----:B------:R-:W-:Y:S05]  /*13e0*/  @!P0 EXIT ;  /* 0x000000000000894d */ /* 0x000fea0003800000 */
[----:B------:R-:W-:-:S04]  /*13f0*/  IMAD.IADD R2, R2, 0x1, -R22 ;  /* 0x0000000102027824 */ /* 0x000fc800078e0a16 */
[----:B------:R-:W-:-:S05]  /*1400*/  IMAD R0, R2, 0x8, R1 ;  /* 0x0000000802007824 */ /* 0x000fca00078e0201 */
[----:B------:R-:W4:Y:S02]  /*1410*/  LDL.64 R2, [R0] ;  /* 0x0000000000027983 */ /* 0x000f240000100a00 */
[----:B----4-:R-:W-:-:S07]  /*1420*/  DADD R2, R2, R6 ;  /* 0x0000000002027229 */ /* 0x010fce0000000006 */
[----:B------:R-:W-:Y:S01]  /*1430*/  STG.E.64 desc[UR6][R8.64], R2 ;  /* 0x0000000208007986 */ /* 0x000fe2000c101b06 */
[----:B------:R-:W-:Y:S05]  /*1440*/  EXIT ;  /* 0x000000000000794d */ /* 0x000fea0003800000 */
.L_x_12:
[----:B------:R-:W-:-:S00]  /*1450*/  BRA `(.L_x_12) ;  /* 0xfffffffc00fc7947 */ /* 0x000fc0000383ffff */
[----:B------:R-:W-:-:S00]  /*1460*/  NOP ;  /* 0x0000000000007918 */ /* 0x000fc00000000000 */
        /* <DEDUP_REMOVED lines=9> */
.L_x_13:


//--------------------- .nv.shared.reserved.0     --------------------------
	.section	.nv.shared.reserved.0,"aw",@nobits
	.weak		__nv_reservedSMEM_offset_0_alias
	.size		__nv_reservedSMEM_offset_0_alias, 0, 64
	.other		__nv_reservedSMEM_offset_0_alias,@"STO_CUDA_RESERVED_SHARED STV_DEFAULT"
__nv_reservedSMEM_offset_0_alias:
	.zero		0
	.zero		64


//--------------------- .nv.constant0._Z9my_kernelPdS_ii --------------------------
	.section	.nv.constant0._Z9my_kernelPdS_ii,"a",@progbits
	.sectionflags	@""
	.align	4
.nv.constant0._Z9my_kernelPdS_ii:
	.zero		920


//--------------------- SYMBOLS --------------------------

	.type		.nv.reservedSmem.offset0,@object
	.size		.nv.reservedSmem.offset0,0x4
